	.headerflags	@"EF_CUDA_TEXMODE_UNIFIED EF_CUDA_64BIT_ADDRESS EF_CUDA_ACCELERATORS EF_CUDA_SM90 EF_CUDA_VIRTUAL_SM(EF_CUDA_SM90)"
	.elftype	@"ET_EXEC"


//--------------------- .nv.info                  --------------------------
	.section	.nv.info,"",@"SHT_CUDA_INFO"
	.align	4


	//----- nvinfo : EIATTR_REGCOUNT
	.align		4
        /*0000*/ 	.byte	0x04, 0x2f
        /*0002*/ 	.short	(.L_1 - .L_0)
	.align		4
.L_0:
        /*0004*/ 	.word	index@(triton_poi_fused_add_div_mean_mul_rsub_1)
        /*0008*/ 	.word	0x00000015


	//----- nvinfo : EIATTR_MIN_STACK_SIZE
	.align		4
.L_1:
        /*000c*/ 	.byte	0x04, 0x12
        /*000e*/ 	.short	(.L_3 - .L_2)
	.align		4
.L_2:
        /*0010*/ 	.word	index@(triton_poi_fused_add_div_mean_mul_rsub_1)
        /*0014*/ 	.word	0x00000000


	//----- nvinfo : EIATTR_FRAME_SIZE
	.align		4
.L_3:
        /*0018*/ 	.byte	0x04, 0x11
        /*001a*/ 	.short	(.L_5 - .L_4)
	.align		4
.L_4:
        /*001c*/ 	.word	index@(triton_poi_fused_add_div_mean_mul_rsub_1)
        /*0020*/ 	.word	0x00000000


	//----- nvinfo : EIATTR_MIN_STACK_SIZE
	.align		4
.L_5:
        /*0024*/ 	.byte	0x04, 0x12
        /*0026*/ 	.short	(.L_7 - .L_6)
	.align		4
.L_6:
        /*0028*/ 	.word	index@(triton_poi_fused_add_div_mean_mul_rsub_1)
        /*002c*/ 	.word	0x00000000
.L_7:


//--------------------- .nv.info.triton_poi_fused_add_div_mean_mul_rsub_1 --------------------------
	.section	.nv.info.triton_poi_fused_add_div_mean_mul_rsub_1,"",@"SHT_CUDA_INFO"
	.sectionflags	@""
	.align	4


	//----- nvinfo : EIATTR_CUDA_API_VERSION
	.align		4
        /*0000*/ 	.byte	0x04, 0x37
        /*0002*/ 	.short	(.L_9 - .L_8)
.L_8:
        /*0004*/ 	.word	0x0000007c


	//----- nvinfo : EIATTR_KPARAM_INFO
	.align		4
.L_9:
        /*0008*/ 	.byte	0x04, 0x17
        /*000a*/ 	.short	(.L_11 - .L_10)
.L_10:
        /*000c*/ 	.word	0x00000000
        /*0010*/ 	.short	0x0003
        /*0012*/ 	.short	0x0018
        /*0014*/ 	.byte	0x00, 0xf4, 0x21, 0x00


	//----- nvinfo : EIATTR_KPARAM_INFO
	.align		4
.L_11:
        /*0018*/ 	.byte	0x04, 0x17
        /*001a*/ 	.short	(.L_13 - .L_12)
.L_12:
        /*001c*/ 	.word	0x00000000
        /*0020*/ 	.short	0x0002
        /*0022*/ 	.short	0x0010
        /*0024*/ 	.byte	0x00, 0xf4, 0x21, 0x00


	//----- nvinfo : EIATTR_KPARAM_INFO
	.align		4
.L_13:
        /*0028*/ 	.byte	0x04, 0x17
        /*002a*/ 	.short	(.L_15 - .L_14)
.L_14:
        /*002c*/ 	.word	0x00000000
        /*0030*/ 	.short	0x0001
        /*0032*/ 	.short	0x0008
        /*0034*/ 	.byte	0x00, 0xf4, 0x21, 0x00


	//----- nvinfo : EIATTR_KPARAM_INFO
	.align		4
.L_15:
        /*0038*/ 	.byte	0x04, 0x17
        /*003a*/ 	.short	(.L_17 - .L_16)
.L_16:
        /*003c*/ 	.word	0x00000000
        /*0040*/ 	.short	0x0000
        /*0042*/ 	.short	0x0000
        /*0044*/ 	.byte	0x00, 0xf4, 0x21, 0x00


	//----- nvinfo : EIATTR_SPARSE_MMA_MASK
	.align		4
.L_17:
        /*0048*/ 	.byte	0x03, 0x50
        /*004a*/ 	.short	0x0000


	//----- nvinfo : EIATTR_MAXREG_COUNT
	.align		4
        /*004c*/ 	.byte	0x03, 0x1b
        /*004e*/ 	.short	0x00ff


	//----- nvinfo : EIATTR_EXIT_INSTR_OFFSETS
	.align		4
        /*0050*/ 	.byte	0x04, 0x1c
        /*0052*/ 	.short	(.L_19 - .L_18)


	//   ....[0]....
.L_18:
        /*0054*/ 	.word	0x00000350


	//   ....[1]....
        /*0058*/ 	.word	0x00000440


	//----- nvinfo : EIATTR_REQNTID
	.align		4
.L_19:
        /*005c*/ 	.byte	0x04, 0x10
        /*005e*/ 	.short	(.L_21 - .L_20)
.L_20:
        /*0060*/ 	.word	0x00000020
        /*0064*/ 	.word	0x00000001
        /*0068*/ 	.word	0x00000001


	//----- nvinfo : EIATTR_CBANK_PARAM_SIZE
	.align		4
.L_21:
        /*006c*/ 	.byte	0x03, 0x19
        /*006e*/ 	.short	0x0020


	//----- nvinfo : EIATTR_PARAM_CBANK
	.align		4
        /*0070*/ 	.byte	0x04, 0x0a
        /*0072*/ 	.short	(.L_23 - .L_22)
	.align		4
.L_22:
        /*0074*/ 	.word	index@(.nv.constant0.triton_poi_fused_add_div_mean_mul_rsub_1)
        /*0078*/ 	.short	0x0210
        /*007a*/ 	.short	0x0020


	//----- nvinfo : EIATTR_SW_WAR
	.align		4
.L_23:
        /*007c*/ 	.byte	0x04, 0x36
        /*007e*/ 	.short	(.L_25 - .L_24)
.L_24:
        /*0080*/ 	.word	0x00000008
.L_25:


//--------------------- .nv.callgraph             --------------------------
	.section	.nv.callgraph,"",@"SHT_CUDA_CALLGRAPH"
	.align	4
	.sectionentsize	8
	.align		4
        /*0000*/ 	.word	0x00000000
	.align		4
        /*0004*/ 	.word	0xffffffff
	.align		4
        /*0008*/ 	.word	0x00000000
	.align		4
        /*000c*/ 	.word	0xfffffffe
	.align		4
        /*0010*/ 	.word	0x00000000
	.align		4
        /*0014*/ 	.word	0xfffffffd
	.align		4
        /*0018*/ 	.word	0x00000000
	.align		4
        /*001c*/ 	.word	0xfffffffc


//--------------------- .text.triton_poi_fused_add_div_mean_mul_rsub_1 --------------------------
	.section	.text.triton_poi_fused_add_div_mean_mul_rsub_1,"ax",@progbits
	.align	128
        .global         triton_poi_fused_add_div_mean_mul_rsub_1
        .type           triton_poi_fused_add_div_mean_mul_rsub_1,@function
        .size           triton_poi_fused_add_div_mean_mul_rsub_1,(.L_x_1 - triton_poi_fused_add_div_mean_mul_rsub_1)
        .other          triton_poi_fused_add_div_mean_mul_rsub_1,@"STO_CUDA_ENTRY STV_DEFAULT"
triton_poi_fused_add_div_mean_mul_rsub_1:
.text.triton_poi_fused_add_div_mean_mul_rsub_1:
[----:B------:R-:W0:Y:S02]  /*0000*/  LDC R1, c[0x0][0x28] ;  /* 0x00000a00ff017b82 */ /* 0x000e240000000800 */
[----:B------:R-:W1:Y:S01]  /*0010*/  LDC.64 R4, c[0x0][0x218] ;  /* 0x00008600ff047b82 */ /* 0x000e620000000a00 */
[----:B------:R-:W-:-:S07]  /*0020*/  ULDC.64 UR4, c[0x0][0x208] ;  /* 0x0000820000047ab9 */ /* 0x000fce0000000a00 */
[----:B------:R-:W2:Y:S08]  /*0030*/  LDC.64 R6, c[0x0][0x220] ;  /* 0x00008800ff067b82 */ /* 0x000eb00000000a00 */
[----:B------:R-:W3:Y:S01]  /*0040*/  LDC.64 R2, c[0x0][0x210] ;  /* 0x00008400ff027b82 */ /* 0x000ee20000000a00 */
[----:B-1----:R-:W4:Y:S04]  /*0050*/  LDG.E R11, desc[UR4][R4.64+0x4] ;  /* 0x00000404040b7981 */ /* 0x002f28000c1e1900 */
[----:B------:R-:W4:Y:S04]  /*0060*/  LDG.E R14, desc[UR4][R4.64+0x8] ;  /* 0x00000804040e7981 */ /* 0x000f28000c1e1900 */
[----:B--2---:R-:W4:Y:S04]  /*0070*/  LDG.E R12, desc[UR4][R6.64+0x4] ;  /* 0x00000404060c7981 */ /* 0x004f28000c1e1900 */
[----:B------:R-:W2:Y:S04]  /*0080*/  LDG.E R15, desc[UR4][R6.64+0x8] ;  /* 0x00000804060f7981 */ /* 0x000ea8000c1e1900 */
[----:B------:R-:W2:Y:S04]  /*0090*/  LDG.E R8, desc[UR4][R4.64] ;  /* 0x0000000404087981 */ /* 0x000ea8000c1e1900 */
[----:B------:R-:W2:Y:S04]  /*00a0*/  LDG.E R9, desc[UR4][R6.64] ;  /* 0x0000000406097981 */ /* 0x000ea8000c1e1900 */
[----:B------:R-:W2:Y:S04]  /*00b0*/  LDG.E R17, desc[UR4][R4.64+0xc] ;  /* 0x00000c0404117981 */ /* 0x000ea8000c1e1900 */
[----:B------:R-:W2:Y:S04]  /*00c0*/  LDG.E R18, desc[UR4][R6.64+0xc] ;  /* 0x00000c0406127981 */ /* 0x000ea8000c1e1900 */
[----:B---3--:R-:W3:Y:S04]  /*00d0*/  LDG.E R10, desc[UR4][R2.64+0x4] ;  /* 0x00000404020a7981 */ /* 0x008ee8000c1e1900 */
[----:B------:R-:W3:Y:S04]  /*00e0*/  LDG.E R0, desc[UR4][R2.64] ;  /* 0x0000000402007981 */ /* 0x000ee8000c1e1900 */
[----:B------:R-:W3:Y:S04]  /*00f0*/  LDG.E R13, desc[UR4][R2.64+0x8] ;  /* 0x00000804020d7981 */ /* 0x000ee8000c1e1900 */
[----:B------:R1:W5:Y:S01]  /*0100*/  LDG.E R16, desc[UR4][R2.64+0xc] ;  /* 0x00000c0402107981 */ /* 0x000362000c1e1900 */
[----:B----4-:R-:W-:-:S02]  /*0110*/  FADD R11, R11, R12 ;  /* 0x0000000c0b0b7221 */ /* 0x010fc40000000000 */
[----:B------:R-:W4:Y:S01]  /*0120*/  S2R R12, SR_TID.X ;  /* 0x00000000000c7919 */ /* 0x000f220000002100 */
[----:B--2---:R-:W-:Y:S01]  /*0130*/  FADD R14, R14, R15 ;  /* 0x0000000f0e0e7221 */ /* 0x004fe20000000000 */
[----:B------:R-:W-:-:S03]  /*0140*/  FADD R11, R11, 1.0000000116860974231e-07 ;  /* 0x33d6bf950b0b7421 */ /* 0x000fc60000000000 */
[----:B------:R-:W-:Y:S01]  /*0150*/  FADD R14, R14, 1.0000000116860974231e-07 ;  /* 0x33d6bf950e0e7421 */ /* 0x000fe20000000000 */
[----:B------:R-:W-:Y:S01]  /*0160*/  FADD R8, R8, R9 ;  /* 0x0000000908087221 */ /* 0x000fe20000000000 */
[----:B------:R-:W-:-:S03]  /*0170*/  FSETP.GT.AND P6, PT, |R11|, 8.50705917302346158658e+37, PT ;  /* 0x7e8000000b00780b */ /* 0x000fc60003fc4200 */
[----:B------:R-:W-:Y:S01]  /*0180*/  FADD R8, R8, 1.0000000116860974231e-07 ;  /* 0x33d6bf9508087421 */ /* 0x000fe20000000000 */
[----:B------:R-:W-:Y:S02]  /*0190*/  FSETP.GT.AND P2, PT, |R14|, 8.50705917302346158658e+37, PT ;  /* 0x7e8000000e00780b */ /* 0x000fe40003f44200 */
[----:B------:R-:W-:Y:S02]  /*01a0*/  FSETP.GEU.AND P4, PT, |R11|, 1.175494350822287508e-38, PT ;  /* 0x008000000b00780b */ /* 0x000fe40003f8e200 */
[----:B------:R-:W-:Y:S02]  /*01b0*/  FSETP.GT.AND P5, PT, |R8|, 8.50705917302346158658e+37, PT ;  /* 0x7e8000000800780b */ /* 0x000fe40003fa4200 */
[----:B------:R-:W-:Y:S02]  /*01c0*/  FSETP.GEU.AND P0, PT, |R14|, 1.175494350822287508e-38, PT ;  /* 0x008000000e00780b */ /* 0x000fe40003f0e200 */
[----:B------:R-:W-:Y:S01]  /*01d0*/  FSETP.GEU.AND P3, PT, |R8|, 1.175494350822287508e-38, PT ;  /* 0x008000000800780b */ /* 0x000fe20003f6e200 */
[----:B------:R-:W-:Y:S01]  /*01e0*/  FADD R17, R17, R18 ;  /* 0x0000001211117221 */ /* 0x000fe20000000000 */
[----:B------:R-:W-:Y:S01]  /*01f0*/  @P6 FMUL R11, R11, 0.25 ;  /* 0x3e8000000b0b6820 */ /* 0x000fe20000400000 */
[----:B---3--:R-:W-:-:S02]  /*0200*/  FADD R10, R10, R10 ;  /* 0x0000000a0a0a7221 */ /* 0x008fc40000000000 */
[----:B------:R-:W-:Y:S01]  /*0210*/  FADD R17, R17, 1.0000000116860974231e-07 ;  /* 0x33d6bf9511117421 */ /* 0x000fe20000000000 */
[----:B------:R-:W-:Y:S01]  /*0220*/  @P2 FMUL R14, R14, 0.25 ;  /* 0x3e8000000e0e2820 */ /* 0x000fe20000400000 */
[----:B------:R-:W-:Y:S01]  /*0230*/  @!P4 FMUL R11, R11, 16777216 ;  /* 0x4b8000000b0bc820 */ /* 0x000fe20000400000 */
[----:B------:R-:W-:Y:S01]  /*0240*/  @P6 FMUL R10, R10, 0.25 ;  /* 0x3e8000000a0a6820 */ /* 0x000fe20000400000 */
[----:B------:R-:W-:Y:S01]  /*0250*/  @P5 FMUL R8, R8, 0.25 ;  /* 0x3e80000008085820 */ /* 0x000fe20000400000 */
[----:B------:R-:W-:Y:S01]  /*0260*/  FSETP.GT.AND P1, PT, |R17|, 8.50705917302346158658e+37, PT ;  /* 0x7e8000001100780b */ /* 0x000fe20003f24200 */
[----:B------:R-:W-:Y:S01]  /*0270*/  @!P0 FMUL R14, R14, 16777216 ;  /* 0x4b8000000e0e8820 */ /* 0x000fe20000400000 */
[----:B------:R-:W-:Y:S01]  /*0280*/  @!P4 FMUL R10, R10, 16777216 ;  /* 0x4b8000000a0ac820 */ /* 0x000fe20000400000 */
[----:B------:R-:W-:Y:S01]  /*0290*/  @!P3 FMUL R8, R8, 16777216 ;  /* 0x4b8000000808b820 */ /* 0x000fe20000400000 */
[----:B------:R-:W2:Y:S01]  /*02a0*/  MUFU.RCP R11, R11 ;  /* 0x0000000b000b7308 */ /* 0x000ea20000001000 */
[----:B----4-:R-:W-:-:S02]  /*02b0*/  LOP3.LUT P4, RZ, R12, 0x1f, RZ, 0xc0, !PT ;  /* 0x0000001f0cff7812 */ /* 0x010fc4000788c0ff */
[----:B------:R-:W-:-:S05]  /*02c0*/  FSETP.GEU.AND P6, PT, |R17|, 1.175494350822287508e-38, PT ;  /* 0x008000001100780b */ /* 0x000fca0003fce200 */
[----:B------:R1:W1:Y:S08]  /*02d0*/  MUFU.RCP R5, R8 ;  /* 0x0000000800057308 */ /* 0x0002700000001000 */
[----:B------:R-:W4:Y:S01]  /*02e0*/  MUFU.RCP R14, R14 ;  /* 0x0000000e000e7308 */ /* 0x000f220000001000 */
[----:B------:R-:W-:Y:S01]  /*02f0*/  FADD R0, R0, R0 ;  /* 0x0000000000007221 */ /* 0x000fe20000000000 */
[----:B------:R-:W-:Y:S01]  /*0300*/  @P1 FMUL R17, R17, 0.25 ;  /* 0x3e80000011111820 */ /* 0x000fe20000400000 */
[----:B--2---:R-:W-:Y:S01]  /*0310*/  FMUL R10, R11, R10 ;  /* 0x0000000a0b0a7220 */ /* 0x004fe20000400000 */
[----:B------:R-:W-:Y:S01]  /*0320*/  FADD R4, R13, R13 ;  /* 0x0000000d0d047221 */ /* 0x000fe20000000000 */
[----:B------:R-:W-:Y:S01]  /*0330*/  @P5 FMUL R0, R0, 0.25 ;  /* 0x3e80000000005820 */ /* 0x000fe20000400000 */
[----:B------:R-:W-:Y:S01]  /*0340*/  @!P6 FMUL R17, R17, 16777216 ;  /* 0x4b8000001111e820 */ /* 0x000fe20000400000 */
[----:B-1----:R-:W-:Y:S06]  /*0350*/  @P4 EXIT ;  /* 0x000000000000494d */ /* 0x002fec0003800000 */
[----:B------:R-:W0:Y:S01]  /*0360*/  LDC.64 R2, c[0x0][0x228] ;  /* 0x00008a00ff027b82 */ /* 0x000e220000000a00 */
[----:B------:R-:W1:Y:S01]  /*0370*/  MUFU.RCP R6, R17 ;  /* 0x0000001100067308 */ /* 0x000e620000001000 */
[----:B------:R-:W-:Y:S01]  /*0380*/  @!P3 FMUL R0, R0, 16777216 ;  /* 0x4b8000000000b820 */ /* 0x000fe20000400000 */
[----:B------:R-:W-:Y:S01]  /*0390*/  @P2 FMUL R4, R4, 0.25 ;  /* 0x3e80000004042820 */ /* 0x000fe20000400000 */
[----:B-----5:R-:W-:Y:S02]  /*03a0*/  FADD R16, R16, R16 ;  /* 0x0000001010107221 */ /* 0x020fe40000000000 */
[----:B------:R-:W-:Y:S01]  /*03b0*/  FFMA R5, R5, R0, R10 ;  /* 0x0000000005057223 */ /* 0x000fe2000000000a */
[----:B------:R-:W-:Y:S01]  /*03c0*/  @!P0 FMUL R4, R4, 16777216 ;  /* 0x4b80000004048820 */ /* 0x000fe20000400000 */
[----:B------:R-:W-:Y:S01]  /*03d0*/  @P1 FMUL R16, R16, 0.25 ;  /* 0x3e80000010101820 */ /* 0x000fe20000400000 */
[----:B------:R-:W-:Y:S02]  /*03e0*/  HFMA2.MMA R0, -RZ, RZ, 1.625, 0 ;  /* 0x3e800000ff007435 */ /* 0x000fe400000001ff */
[----:B----4-:R-:W-:Y:S01]  /*03f0*/  FFMA R5, R14, R4, R5 ;  /* 0x000000040e057223 */ /* 0x010fe20000000005 */
[----:B------:R-:W-:-:S04]  /*0400*/  @!P6 FMUL R16, R16, 16777216 ;  /* 0x4b8000001010e820 */ /* 0x000fc80000400000 */
[----:B-1----:R-:W-:-:S04]  /*0410*/  FFMA R5, R6, R16, R5 ;  /* 0x0000001006057223 */ /* 0x002fc80000000005 */
[----:B------:R-:W-:-:S05]  /*0420*/  FFMA R5, R5, -R0, 1 ;  /* 0x3f80000005057423 */ /* 0x000fca0000000800 */
[----:B0-----:R-:W-:Y:S01]  /*0430*/  STG.E desc[UR4][R2.64], R5 ;  /* 0x0000000502007986 */ /* 0x001fe2000c101904 */
[----:B------:R-:W-:Y:S05]  /*0440*/  EXIT ;  /* 0x000000000000794d */ /* 0x000fea0003800000 */
.L_x_0:
[----:B------:R-:W-:-:S00]  /*0450*/  BRA `(.L_x_0) ;  /* 0xfffffffc00fc7947 */ /* 0x000fc0000383ffff */
[----:B------:R-:W-:-:S00]  /*0460*/  NOP ;  /* 0x0000000000007918 */ /* 0x000fc00000000000 */
        /* <DEDUP_REMOVED lines=9> */
.L_x_1:


//--------------------- .nv.constant0.triton_poi_fused_add_div_mean_mul_rsub_1 --------------------------
	.section	.nv.constant0.triton_poi_fused_add_div_mean_mul_rsub_1,"a",@progbits
	.sectionflags	@""
	.align	4
.nv.constant0.triton_poi_fused_add_div_mean_mul_rsub_1:
	.zero		560
